//
// Generated by NVIDIA NVVM Compiler
//
// Compiler Build ID: CL-36424714
// Cuda compilation tools, release 13.0, V13.0.88
// Based on NVVM 20.0.0
//

.version 9.0
.target sm_100
.address_size 64

	// .globl	_Z12myCudaKernelPiS_S_i

.visible .entry _Z12myCudaKernelPiS_S_i(
	.param .u64 .ptr .align 1 _Z12myCudaKernelPiS_S_i_param_0,
	.param .u64 .ptr .align 1 _Z12myCudaKernelPiS_S_i_param_1,
	.param .u64 .ptr .align 1 _Z12myCudaKernelPiS_S_i_param_2,
	.param .u32 _Z12myCudaKernelPiS_S_i_param_3
)
{
	.reg .pred 	%p<2>;
	.reg .b32 	%r<9>;
	.reg .b64 	%rd<11>;

	ld.param.u64 	%rd1, [_Z12myCudaKernelPiS_S_i_param_0];
	ld.param.u64 	%rd2, [_Z12myCudaKernelPiS_S_i_param_1];
	ld.param.u64 	%rd3, [_Z12myCudaKernelPiS_S_i_param_2];
	ld.param.u32 	%r2, [_Z12myCudaKernelPiS_S_i_param_3];
	mov.u32 	%r3, %ctaid.x;
	mov.u32 	%r4, %ntid.x;
	mov.u32 	%r5, %tid.x;
	mad.lo.s32 	%r1, %r3, %r4, %r5;
	setp.ge.s32 	%p1, %r1, %r2;
	@%p1 bra 	$L__BB0_2;
	cvta.to.global.u64 	%rd4, %rd1;
	cvta.to.global.u64 	%rd5, %rd2;
	cvta.to.global.u64 	%rd6, %rd3;
	mul.wide.s32 	%rd7, %r1, 4;
	add.s64 	%rd8, %rd4, %rd7;
	ld.global.u32 	%r6, [%rd8];
	add.s64 	%rd9, %rd5, %rd7;
	ld.global.u32 	%r7, [%rd9];
	add.s32 	%r8, %r7, %r6;
	add.s64 	%rd10, %rd6, %rd7;
	st.global.u32 	[%rd10], %r8;
$L__BB0_2:
	ret;

}


// ===== COMPILED SASS (sm_100) =====

	.target	sm_100

	.elftype	@"ET_EXEC"


//--------------------- .note.nv.tkinfo           --------------------------
	.section	.note.nv.tkinfo,"",@"SHT_NOTE"
	.sectionflags	@"SHF_NOTE_NV_TKINFO"
	.tkinfo
        /*0018*/ 	.word	0x00000002
        /*0030*/ 	.string	""
        /*0030*/ 	.string	"ptxas"
        /*0030*/ 	.string	"Cuda compilation tools, release 13.0, V13.0.88"
        /*0030*/ 	.string	"Build cuda_13.0.r13.0/compiler.36424714_0"
        /*0030*/ 	.string	"-arch sm_100 -m 64 "



//--------------------- .note.nv.cuinfo           --------------------------
	.section	.note.nv.cuinfo,"",@"SHT_NOTE"
	.sectionflags	@"SHF_NOTE_NV_CUINFO"
        /*0018*/ 	.short	0x0002
        /*001a*/ 	.short	0x0064
        /*001c*/ 	.short	0x0082
	.zero		2


//--------------------- .nv.info                  --------------------------
	.section	.nv.info,"",@"SHT_CUDA_INFO"
	.align	4


	//----- nvinfo : EIATTR_REGCOUNT
	.align		4
        /*0000*/ 	.byte	0x04, 0x2f
        /*0002*/ 	.short	(.L_1 - .L_0)
	.align		4
.L_0:
        /*0004*/ 	.word	index@(_Z12myCudaKernelPiS_S_i)
        /*0008*/ 	.word	0x0000000c


	//----- nvinfo : EIATTR_FRAME_SIZE
	.align		4
.L_1:
        /*000c*/ 	.byte	0x04, 0x11
        /*000e*/ 	.short	(.L_3 - .L_2)
	.align		4
.L_2:
        /*0010*/ 	.word	index@(_Z12myCudaKernelPiS_S_i)
        /*0014*/ 	.word	0x00000000


	//----- nvinfo : EIATTR_MIN_STACK_SIZE
	.align		4
.L_3:
        /*0018*/ 	.byte	0x04, 0x12
        /*001a*/ 	.short	(.L_5 - .L_4)
	.align		4
.L_4:
        /*001c*/ 	.word	index@(_Z12myCudaKernelPiS_S_i)
        /*0020*/ 	.word	0x00000000
.L_5:


//--------------------- .nv.compat                --------------------------
	.section	.nv.compat,"",@"SHT_CUDA_COMPAT_INFO"
	.align	4
        /*0000*/ 	.byte	0x02, 0x09, 0x00, 0x00, 0x02, 0x02, 0x01, 0x00, 0x02, 0x05, 0x05, 0x00, 0x03, 0x07, 0x01, 0x01
        /*0010*/ 	.byte	0x02, 0x03, 0x00, 0x00, 0x02, 0x06, 0x01, 0x00, 0x04, 0x0b, 0x08, 0x00, 0x09, 0x00, 0x00, 0x00
        /*0020*/ 	.byte	0x00, 0x00, 0x00, 0x00


//--------------------- .nv.info._Z12myCudaKernelPiS_S_i --------------------------
	.section	.nv.info._Z12myCudaKernelPiS_S_i,"",@"SHT_CUDA_INFO"
	.sectionflags	@""
	.align	4


	//----- nvinfo : EIATTR_CUDA_API_VERSION
	.align		4
        /*0000*/ 	.byte	0x04, 0x37
        /*0002*/ 	.short	(.L_7 - .L_6)
.L_6:
        /*0004*/ 	.word	0x00000082


	//----- nvinfo : EIATTR_KPARAM_INFO
	.align		4
.L_7:
        /*0008*/ 	.byte	0x04, 0x17
        /*000a*/ 	.short	(.L_9 - .L_8)
.L_8:
        /*000c*/ 	.word	0x00000000
        /*0010*/ 	.short	0x0003
        /*0012*/ 	.short	0x0018
        /*0014*/ 	.byte	0x00, 0xf0, 0x11, 0x00


	//----- nvinfo : EIATTR_KPARAM_INFO
	.align		4
.L_9:
        /*0018*/ 	.byte	0x04, 0x17
        /*001a*/ 	.short	(.L_11 - .L_10)
.L_10:
        /*001c*/ 	.word	0x00000000
        /*0020*/ 	.short	0x0002
        /*0022*/ 	.short	0x0010
        /*0024*/ 	.byte	0x00, 0xf5, 0x21, 0x00


	//----- nvinfo : EIATTR_KPARAM_INFO
	.align		4
.L_11:
        /*0028*/ 	.byte	0x04, 0x17
        /*002a*/ 	.short	(.L_13 - .L_12)
.L_12:
        /*002c*/ 	.word	0x00000000
        /*0030*/ 	.short	0x0001
        /*0032*/ 	.short	0x0008
        /*0034*/ 	.byte	0x00, 0xf5, 0x21, 0x00


	//----- nvinfo : EIATTR_KPARAM_INFO
	.align		4
.L_13:
        /*0038*/ 	.byte	0x04, 0x17
        /*003a*/ 	.short	(.L_15 - .L_14)
.L_14:
        /*003c*/ 	.word	0x00000000
        /*0040*/ 	.short	0x0000
        /*0042*/ 	.short	0x0000
        /*0044*/ 	.byte	0x00, 0xf5, 0x21, 0x00


	//----- nvinfo : EIATTR_SPARSE_MMA_MASK
	.align		4
.L_15:
        /*0048*/ 	.byte	0x03, 0x50
        /*004a*/ 	.short	0x0000


	//----- nvinfo : EIATTR_MAXREG_COUNT
	.align		4
        /*004c*/ 	.byte	0x03, 0x1b
        /*004e*/ 	.short	0x00ff


	//----- nvinfo : EIATTR_MERCURY_ISA_VERSION
	.align		4
        /*0050*/ 	.byte	0x03, 0x5f
        /*0052*/ 	.short	0x0101


	//----- nvinfo : EIATTR_VRC_CTA_INIT_COUNT
	.align		4
        /*0054*/ 	.byte	0x02, 0x4a
	.zero		1
	.zero		1


	//----- nvinfo : EIATTR_EXIT_INSTR_OFFSETS
	.align		4
        /*0058*/ 	.byte	0x04, 0x1c
        /*005a*/ 	.short	(.L_17 - .L_16)


	//   ....[0]....
.L_16:
        /*005c*/ 	.word	0x00000070


	//   ....[1]....
        /*0060*/ 	.word	0x00000130


	//----- nvinfo : EIATTR_CBANK_PARAM_SIZE
	.align		4
.L_17:
        /*0064*/ 	.byte	0x03, 0x19
        /*0066*/ 	.short	0x001c


	//----- nvinfo : EIATTR_PARAM_CBANK
	.align		4
        /*0068*/ 	.byte	0x04, 0x0a
        /*006a*/ 	.short	(.L_19 - .L_18)
	.align		4
.L_18:
        /*006c*/ 	.word	index@(.nv.constant0._Z12myCudaKernelPiS_S_i)
        /*0070*/ 	.short	0x0380
        /*0072*/ 	.short	0x001c


	//----- nvinfo : EIATTR_SW_WAR
	.align		4
.L_19:
        /*0074*/ 	.byte	0x04, 0x36
        /*0076*/ 	.short	(.L_21 - .L_20)
.L_20:
        /*0078*/ 	.word	0x00000008
.L_21:


//--------------------- .nv.callgraph             --------------------------
	.section	.nv.callgraph,"",@"SHT_CUDA_CALLGRAPH"
	.align	4
	.sectionentsize	8
	.align		4
        /*0000*/ 	.word	0x00000000
	.align		4
        /*0004*/ 	.word	0xffffffff
	.align		4
        /*0008*/ 	.word	0x00000000
	.align		4
        /*000c*/ 	.word	0xfffffffe
	.align		4
        /*0010*/ 	.word	0x00000000
	.align		4
        /*0014*/ 	.word	0xfffffffd
	.align		4
        /*0018*/ 	.word	0x00000000
	.align		4
        /*001c*/ 	.word	0xfffffffc


//--------------------- .text._Z12myCudaKernelPiS_S_i --------------------------
	.section	.text._Z12myCudaKernelPiS_S_i,"ax",@progbits
	.align	128
        .global         _Z12myCudaKernelPiS_S_i
        .type           _Z12myCudaKernelPiS_S_i,@function
        .size           _Z12myCudaKernelPiS_S_i,(.L_x_1 - _Z12myCudaKernelPiS_S_i)
        .other          _Z12myCudaKernelPiS_S_i,@"STO_CUDA_ENTRY STV_DEFAULT"
_Z12myCudaKernelPiS_S_i:
.text._Z12myCudaKernelPiS_S_i:
[----:B------:R-:W-:Y:S01]  /*0000*/  LDC R1, c[0x0][0x37c] ;  /* 0x0000df00ff017b82 */ /* 0x000fe20000000800 */
[----:B------:R-:W0:Y:S07]  /*0010*/  S2R R0, SR_TID.X ;  /* 0x0000000000007919 */ /* 0x000e2e0000002100 */
[----:B------:R-:W0:Y:S01]  /*0020*/  S2UR UR4, SR_CTAID.X ;  /* 0x00000000000479c3 */ /* 0x000e220000002500 */
[----:B------:R-:W1:Y:S07]  /*0030*/  LDCU UR5, c[0x0][0x398] ;  /* 0x00007300ff0577ac */ /* 0x000e6e0008000800 */
[----:B------:R-:W0:Y:S02]  /*0040*/  LDC R9, c[0x0][0x360] ;  /* 0x0000d800ff097b82 */ /* 0x000e240000000800 */
[----:B0-----:R-:W-:-:S05]  /*0050*/  IMAD R9, R9, UR4, R0 ;  /* 0x0000000409097c24 */ /* 0x001fca000f8e0200 */
[----:B-1----:R-:W-:-:S13]  /*0060*/  ISETP.GE.AND P0, PT, R9, UR5, PT ;  /* 0x0000000509007c0c */ /* 0x002fda000bf06270 */
[----:B------:R-:W-:Y:S05]  /*0070*/  @P0 EXIT ;  /* 0x000000000000094d */ /* 0x000fea0003800000 */
[----:B------:R-:W0:Y:S01]  /*0080*/  LDC.64 R2, c[0x0][0x380] ;  /* 0x0000e000ff027b82 */ /* 0x000e220000000a00 */
[----:B------:R-:W1:Y:S07]  /*0090*/  LDCU.64 UR4, c[0x0][0x358] ;  /* 0x00006b00ff0477ac */ /* 0x000e6e0008000a00 */
[----:B------:R-:W2:Y:S08]  /*00a0*/  LDC.64 R4, c[0x0][0x388] ;  /* 0x0000e200ff047b82 */ /* 0x000eb00000000a00 */
[----:B------:R-:W3:Y:S01]  /*00b0*/  LDC.64 R6, c[0x0][0x390] ;  /* 0x0000e400ff067b82 */ /* 0x000ee20000000a00 */
[----:B0-----:R-:W-:-:S06]  /*00c0*/  IMAD.WIDE R2, R9, 0x4, R2 ;  /* 0x0000000409027825 */ /* 0x001fcc00078e0202 */
[----:B-1----:R-:W4:Y:S01]  /*00d0*/  LDG.E R2, desc[UR4][R2.64] ;  /* 0x0000000402027981 */ /* 0x002f22000c1e1900 */
[----:B--2---:R-:W-:-:S06]  /*00e0*/  IMAD.WIDE R4, R9, 0x4, R4 ;  /* 0x0000000409047825 */ /* 0x004fcc00078e0204 */
[----:B------:R-:W4:Y:S01]  /*00f0*/  LDG.E R5, desc[UR4][R4.64] ;  /* 0x0000000404057981 */ /* 0x000f22000c1e1900 */
[----:B---3--:R-:W-:Y:S01]  /*0100*/  IMAD.WIDE R6, R9, 0x4, R6 ;  /* 0x0000000409067825 */ /* 0x008fe200078e0206 */
[----:B----4-:R-:W-:-:S05]  /*0110*/  IADD3 R9, PT, PT, R2, R5, RZ ;  /* 0x0000000502097210 */ /* 0x010fca0007ffe0ff */
[----:B------:R-:W-:Y:S01]  /*0120*/  STG.E desc[UR4][R6.64], R9 ;  /* 0x0000000906007986 */ /* 0x000fe2000c101904 */
[----:B------:R-:W-:Y:S05]  /*0130*/  EXIT ;  /* 0x000000000000794d */ /* 0x000fea0003800000 */
.L_x_0:
[----:B------:R-:W-:-:S00]  /*0140*/  BRA `(.L_x_0) ;  /* 0xfffffffc00fc7947 */ /* 0x000fc0000383ffff */
[----:B------:R-:W-:-:S00]  /*0150*/  NOP ;  /* 0x0000000000007918 */ /* 0x000fc00000000000 */
        /* <DEDUP_REMOVED lines=10> */
.L_x_1:


//--------------------- .nv.shared.reserved.0     --------------------------
	.section	.nv.shared.reserved.0,"aw",@nobits
	.weak		__nv_reservedSMEM_offset_0_alias
	.size		__nv_reservedSMEM_offset_0_alias, 0, 64
	.other		__nv_reservedSMEM_offset_0_alias,@"STO_CUDA_RESERVED_SHARED STV_DEFAULT"
__nv_reservedSMEM_offset_0_alias:
	.zero		0
	.zero		64


//--------------------- .nv.constant0._Z12myCudaKernelPiS_S_i --------------------------
	.section	.nv.constant0._Z12myCudaKernelPiS_S_i,"a",@progbits
	.sectionflags	@""
	.align	4
.nv.constant0._Z12myCudaKernelPiS_S_i:
	.zero		924


//--------------------- SYMBOLS --------------------------

	.type		.nv.reservedSmem.offset0,@object
	.size		.nv.reservedSmem.offset0,0x4
